//
// Generated by NVIDIA NVVM Compiler
//
// Compiler Build ID: CL-36424714
// Cuda compilation tools, release 13.0, V13.0.88
// Based on NVVM 20.0.0
//

.version 9.0
.target sm_100
.address_size 64

	// .globl	_Z6kernelPfS_S_S_S_S_if
.const .align 4 .f32 q = 0f203D26D0;
.const .align 4 .f32 m = 0f0D93CEE4;
.const .align 4 .f32 B0 = 0f2B8CBCCC;
.const .align 4 .f32 alpha = 0f48742400;

.visible .entry _Z6kernelPfS_S_S_S_S_if(
	.param .u64 .ptr .align 1 _Z6kernelPfS_S_S_S_S_if_param_0,
	.param .u64 .ptr .align 1 _Z6kernelPfS_S_S_S_S_if_param_1,
	.param .u64 .ptr .align 1 _Z6kernelPfS_S_S_S_S_if_param_2,
	.param .u64 .ptr .align 1 _Z6kernelPfS_S_S_S_S_if_param_3,
	.param .u64 .ptr .align 1 _Z6kernelPfS_S_S_S_S_if_param_4,
	.param .u64 .ptr .align 1 _Z6kernelPfS_S_S_S_S_if_param_5,
	.param .u32 _Z6kernelPfS_S_S_S_S_if_param_6,
	.param .f32 _Z6kernelPfS_S_S_S_S_if_param_7
)
{
	.reg .pred 	%p<2>;
	.reg .b32 	%r<8>;
	.reg .b32 	%f<60>;
	.reg .b64 	%rd<20>;

	ld.param.u64 	%rd1, [_Z6kernelPfS_S_S_S_S_if_param_0];
	ld.param.u64 	%rd2, [_Z6kernelPfS_S_S_S_S_if_param_1];
	ld.param.u64 	%rd3, [_Z6kernelPfS_S_S_S_S_if_param_2];
	ld.param.u64 	%rd4, [_Z6kernelPfS_S_S_S_S_if_param_3];
	ld.param.u64 	%rd5, [_Z6kernelPfS_S_S_S_S_if_param_4];
	ld.param.u64 	%rd6, [_Z6kernelPfS_S_S_S_S_if_param_5];
	ld.param.u32 	%r2, [_Z6kernelPfS_S_S_S_S_if_param_6];
	ld.param.f32 	%f1, [_Z6kernelPfS_S_S_S_S_if_param_7];
	mov.u32 	%r3, %ntid.x;
	mov.u32 	%r4, %ctaid.x;
	mov.u32 	%r5, %tid.x;
	mad.lo.s32 	%r1, %r3, %r4, %r5;
	setp.ge.s32 	%p1, %r1, %r2;
	@%p1 bra 	$L__BB0_2;
	cvta.to.global.u64 	%rd7, %rd1;
	cvta.to.global.u64 	%rd8, %rd2;
	cvta.to.global.u64 	%rd9, %rd3;
	cvta.to.global.u64 	%rd10, %rd4;
	cvta.to.global.u64 	%rd11, %rd5;
	cvta.to.global.u64 	%rd12, %rd6;
	mul.wide.s32 	%rd13, %r1, 4;
	add.s64 	%rd14, %rd7, %rd13;
	ld.global.f32 	%f2, [%rd14];
	add.s64 	%rd15, %rd8, %rd13;
	ld.global.f32 	%f3, [%rd15];
	mul.f32 	%f4, %f3, %f3;
	fma.rn.f32 	%f5, %f2, %f2, %f4;
	add.s64 	%rd16, %rd9, %rd13;
	ld.global.f32 	%f6, [%rd16];
	fma.rn.f32 	%f7, %f6, %f6, %f5;
	sqrt.rn.f32 	%f8, %f7;
	ld.const.f32 	%f9, [B0];
	neg.f32 	%f10, %f9;
	neg.f32 	%f11, %f8;
	mul.f32 	%f12, %f8, %f11;
	ld.const.f32 	%f13, [alpha];
	div.rn.f32 	%f14, %f12, %f13;
	fma.rn.f32 	%f15, %f14, 0f3BBB989D, 0f3F000000;
	cvt.sat.f32.f32 	%f16, %f15;
	mov.f32 	%f17, 0f4B400001;
	mov.f32 	%f18, 0f437C0000;
	fma.rm.f32 	%f19, %f16, %f18, %f17;
	add.f32 	%f20, %f19, 0fCB40007F;
	neg.f32 	%f21, %f20;
	fma.rn.f32 	%f22, %f14, 0f3FB8AA3B, %f21;
	fma.rn.f32 	%f23, %f14, 0f32A57060, %f22;
	mov.b32 	%r6, %f19;
	shl.b32 	%r7, %r6, 23;
	mov.b32 	%f24, %r7;
	ex2.approx.ftz.f32 	%f25, %f23;
	mul.f32 	%f26, %f25, %f24;
	mul.f32 	%f27, %f26, %f10;
	add.s64 	%rd17, %rd10, %rd13;
	ld.global.f32 	%f28, [%rd17];
	add.s64 	%rd18, %rd11, %rd13;
	ld.global.f32 	%f29, [%rd18];
	add.s64 	%rd19, %rd12, %rd13;
	ld.global.f32 	%f30, [%rd19];
	ld.const.f32 	%f31, [q];
	mul.f32 	%f32, %f1, %f31;
	mul.f32 	%f33, %f29, %f27;
	mul.f32 	%f34, %f30, 0f00000000;
	sub.f32 	%f35, %f33, %f34;
	mul.f32 	%f36, %f32, %f35;
	ld.const.f32 	%f37, [m];
	div.rn.f32 	%f38, %f36, %f37;
	add.f32 	%f39, %f28, %f38;
	st.global.f32 	[%rd17], %f39;
	mul.f32 	%f40, %f28, %f27;
	sub.f32 	%f41, %f34, %f40;
	mul.f32 	%f42, %f32, %f41;
	div.rn.f32 	%f43, %f42, %f37;
	add.f32 	%f44, %f29, %f43;
	st.global.f32 	[%rd18], %f44;
	mul.f32 	%f45, %f28, 0f00000000;
	mul.f32 	%f46, %f29, 0f00000000;
	sub.f32 	%f47, %f45, %f46;
	mul.f32 	%f48, %f47, %f32;
	div.rn.f32 	%f49, %f48, %f37;
	add.f32 	%f50, %f30, %f49;
	st.global.f32 	[%rd19], %f50;
	ld.global.f32 	%f51, [%rd17];
	ld.global.f32 	%f52, [%rd14];
	fma.rn.f32 	%f53, %f1, %f51, %f52;
	st.global.f32 	[%rd14], %f53;
	ld.global.f32 	%f54, [%rd18];
	ld.global.f32 	%f55, [%rd15];
	fma.rn.f32 	%f56, %f1, %f54, %f55;
	st.global.f32 	[%rd15], %f56;
	ld.global.f32 	%f57, [%rd19];
	ld.global.f32 	%f58, [%rd16];
	fma.rn.f32 	%f59, %f1, %f57, %f58;
	st.global.f32 	[%rd16], %f59;
$L__BB0_2:
	ret;

}


// ===== COMPILED SASS (sm_100) =====

	.target	sm_100

	.elftype	@"ET_EXEC"


//--------------------- .note.nv.tkinfo           --------------------------
	.section	.note.nv.tkinfo,"",@"SHT_NOTE"
	.sectionflags	@"SHF_NOTE_NV_TKINFO"
	.tkinfo
        /*0018*/ 	.word	0x00000002
        /*0030*/ 	.string	""
        /*0030*/ 	.string	"ptxas"
        /*0030*/ 	.string	"Cuda compilation tools, release 13.0, V13.0.88"
        /*0030*/ 	.string	"Build cuda_13.0.r13.0/compiler.36424714_0"
        /*0030*/ 	.string	"-arch sm_100 -m 64 "



//--------------------- .note.nv.cuinfo           --------------------------
	.section	.note.nv.cuinfo,"",@"SHT_NOTE"
	.sectionflags	@"SHF_NOTE_NV_CUINFO"
        /*0018*/ 	.short	0x0002
        /*001a*/ 	.short	0x0064
        /*001c*/ 	.short	0x0082
	.zero		2


//--------------------- .nv.info                  --------------------------
	.section	.nv.info,"",@"SHT_CUDA_INFO"
	.align	4


	//----- nvinfo : EIATTR_REGCOUNT
	.align		4
        /*0000*/ 	.byte	0x04, 0x2f
        /*0002*/ 	.short	(.L_5 - .L_4)
	.align		4
.L_4:
        /*0004*/ 	.word	index@(_Z6kernelPfS_S_S_S_S_if)
        /*0008*/ 	.word	0x0000001f


	//----- nvinfo : EIATTR_FRAME_SIZE
	.align		4
.L_5:
        /*000c*/ 	.byte	0x04, 0x11
        /*000e*/ 	.short	(.L_7 - .L_6)
	.align		4
.L_6:
        /*0010*/ 	.word	index@($__internal_1_$__cuda_sm3x_div_rn_noftz_f32_slowpath)
        /*0014*/ 	.word	0x00000000


	//----- nvinfo : EIATTR_FRAME_SIZE
	.align		4
.L_7:
        /*0018*/ 	.byte	0x04, 0x11
        /*001a*/ 	.short	(.L_9 - .L_8)
	.align		4
.L_8:
        /*001c*/ 	.word	index@($__internal_0_$__cuda_sm20_sqrt_rn_f32_slowpath)
        /*0020*/ 	.word	0x00000000


	//----- nvinfo : EIATTR_FRAME_SIZE
	.align		4
.L_9:
        /*0024*/ 	.byte	0x04, 0x11
        /*0026*/ 	.short	(.L_11 - .L_10)
	.align		4
.L_10:
        /*0028*/ 	.word	index@(_Z6kernelPfS_S_S_S_S_if)
        /*002c*/ 	.word	0x00000000


	//----- nvinfo : EIATTR_MIN_STACK_SIZE
	.align		4
.L_11:
        /*0030*/ 	.byte	0x04, 0x12
        /*0032*/ 	.short	(.L_13 - .L_12)
	.align		4
.L_12:
        /*0034*/ 	.word	index@(_Z6kernelPfS_S_S_S_S_if)
        /*0038*/ 	.word	0x00000000
.L_13:


//--------------------- .nv.compat                --------------------------
	.section	.nv.compat,"",@"SHT_CUDA_COMPAT_INFO"
	.align	4
        /*0000*/ 	.byte	0x02, 0x09, 0x00, 0x00, 0x02, 0x02, 0x01, 0x00, 0x02, 0x05, 0x05, 0x00, 0x03, 0x07, 0x01, 0x01
        /*0010*/ 	.byte	0x02, 0x03, 0x00, 0x00, 0x02, 0x06, 0x01, 0x00, 0x04, 0x0b, 0x08, 0x00, 0x01, 0x00, 0x00, 0x00
        /*0020*/ 	.byte	0x00, 0x00, 0x00, 0x00


//--------------------- .nv.info._Z6kernelPfS_S_S_S_S_if --------------------------
	.section	.nv.info._Z6kernelPfS_S_S_S_S_if,"",@"SHT_CUDA_INFO"
	.sectionflags	@""
	.align	4


	//----- nvinfo : EIATTR_CUDA_API_VERSION
	.align		4
        /*0000*/ 	.byte	0x04, 0x37
        /*0002*/ 	.short	(.L_15 - .L_14)
.L_14:
        /*0004*/ 	.word	0x00000082


	//----- nvinfo : EIATTR_KPARAM_INFO
	.align		4
.L_15:
        /*0008*/ 	.byte	0x04, 0x17
        /*000a*/ 	.short	(.L_17 - .L_16)
.L_16:
        /*000c*/ 	.word	0x00000000
        /*0010*/ 	.short	0x0007
        /*0012*/ 	.short	0x0034
        /*0014*/ 	.byte	0x00, 0xf0, 0x11, 0x00


	//----- nvinfo : EIATTR_KPARAM_INFO
	.align		4
.L_17:
        /*0018*/ 	.byte	0x04, 0x17
        /*001a*/ 	.short	(.L_19 - .L_18)
.L_18:
        /*001c*/ 	.word	0x00000000
        /*0020*/ 	.short	0x0006
        /*0022*/ 	.short	0x0030
        /*0024*/ 	.byte	0x00, 0xf0, 0x11, 0x00


	//----- nvinfo : EIATTR_KPARAM_INFO
	.align		4
.L_19:
        /*0028*/ 	.byte	0x04, 0x17
        /*002a*/ 	.short	(.L_21 - .L_20)
.L_20:
        /*002c*/ 	.word	0x00000000
        /*0030*/ 	.short	0x0005
        /*0032*/ 	.short	0x0028
        /*0034*/ 	.byte	0x00, 0xf5, 0x21, 0x00


	//----- nvinfo : EIATTR_KPARAM_INFO
	.align		4
.L_21:
        /*0038*/ 	.byte	0x04, 0x17
        /*003a*/ 	.short	(.L_23 - .L_22)
.L_22:
        /*003c*/ 	.word	0x00000000
        /*0040*/ 	.short	0x0004
        /*0042*/ 	.short	0x0020
        /*0044*/ 	.byte	0x00, 0xf5, 0x21, 0x00


	//----- nvinfo : EIATTR_KPARAM_INFO
	.align		4
.L_23:
        /*0048*/ 	.byte	0x04, 0x17
        /*004a*/ 	.short	(.L_25 - .L_24)
.L_24:
        /*004c*/ 	.word	0x00000000
        /*0050*/ 	.short	0x0003
        /*0052*/ 	.short	0x0018
        /*0054*/ 	.byte	0x00, 0xf5, 0x21, 0x00


	//----- nvinfo : EIATTR_KPARAM_INFO
	.align		4
.L_25:
        /*0058*/ 	.byte	0x04, 0x17
        /*005a*/ 	.short	(.L_27 - .L_26)
.L_26:
        /*005c*/ 	.word	0x00000000
        /*0060*/ 	.short	0x0002
        /*0062*/ 	.short	0x0010
        /*0064*/ 	.byte	0x00, 0xf5, 0x21, 0x00


	//----- nvinfo : EIATTR_KPARAM_INFO
	.align		4
.L_27:
        /*0068*/ 	.byte	0x04, 0x17
        /*006a*/ 	.short	(.L_29 - .L_28)
.L_28:
        /*006c*/ 	.word	0x00000000
        /*0070*/ 	.short	0x0001
        /*0072*/ 	.short	0x0008
        /*0074*/ 	.byte	0x00, 0xf5, 0x21, 0x00


	//----- nvinfo : EIATTR_KPARAM_INFO
	.align		4
.L_29:
        /*0078*/ 	.byte	0x04, 0x17
        /*007a*/ 	.short	(.L_31 - .L_30)
.L_30:
        /*007c*/ 	.word	0x00000000
        /*0080*/ 	.short	0x0000
        /*0082*/ 	.short	0x0000
        /*0084*/ 	.byte	0x00, 0xf5, 0x21, 0x00


	//----- nvinfo : EIATTR_SPARSE_MMA_MASK
	.align		4
.L_31:
        /*0088*/ 	.byte	0x03, 0x50
        /*008a*/ 	.short	0x0000


	//----- nvinfo : EIATTR_MAXREG_COUNT
	.align		4
        /*008c*/ 	.byte	0x03, 0x1b
        /*008e*/ 	.short	0x00ff


	//----- nvinfo : EIATTR_MERCURY_ISA_VERSION
	.align		4
        /*0090*/ 	.byte	0x03, 0x5f
        /*0092*/ 	.short	0x0101


	//----- nvinfo : EIATTR_VRC_CTA_INIT_COUNT
	.align		4
        /*0094*/ 	.byte	0x02, 0x4a
	.zero		1
	.zero		1


	//----- nvinfo : EIATTR_EXIT_INSTR_OFFSETS
	.align		4
        /*0098*/ 	.byte	0x04, 0x1c
        /*009a*/ 	.short	(.L_33 - .L_32)


	//   ....[0]....
.L_32:
        /*009c*/ 	.word	0x00000070


	//   ....[1]....
        /*00a0*/ 	.word	0x00000950


	//----- nvinfo : EIATTR_CRS_STACK_SIZE
	.align		4
.L_33:
        /*00a4*/ 	.byte	0x04, 0x1e
        /*00a6*/ 	.short	(.L_35 - .L_34)
.L_34:
        /*00a8*/ 	.word	0x00000000


	//----- nvinfo : EIATTR_CBANK_PARAM_SIZE
	.align		4
.L_35:
        /*00ac*/ 	.byte	0x03, 0x19
        /*00ae*/ 	.short	0x0038


	//----- nvinfo : EIATTR_PARAM_CBANK
	.align		4
        /*00b0*/ 	.byte	0x04, 0x0a
        /*00b2*/ 	.short	(.L_37 - .L_36)
	.align		4
.L_36:
        /*00b4*/ 	.word	index@(.nv.constant0._Z6kernelPfS_S_S_S_S_if)
        /*00b8*/ 	.short	0x0380
        /*00ba*/ 	.short	0x0038


	//----- nvinfo : EIATTR_SW_WAR
	.align		4
.L_37:
        /*00bc*/ 	.byte	0x04, 0x36
        /*00be*/ 	.short	(.L_39 - .L_38)
.L_38:
        /*00c0*/ 	.word	0x00000008
.L_39:


//--------------------- .nv.callgraph             --------------------------
	.section	.nv.callgraph,"",@"SHT_CUDA_CALLGRAPH"
	.align	4
	.sectionentsize	8
	.align		4
        /*0000*/ 	.word	0x00000000
	.align		4
        /*0004*/ 	.word	0xffffffff
	.align		4
        /*0008*/ 	.word	0x00000000
	.align		4
        /*000c*/ 	.word	0xfffffffe
	.align		4
        /*0010*/ 	.word	0x00000000
	.align		4
        /*0014*/ 	.word	0xfffffffd
	.align		4
        /*0018*/ 	.word	0x00000000
	.align		4
        /*001c*/ 	.word	0xfffffffc


//--------------------- .nv.constant3             --------------------------
	.section	.nv.constant3,"a",@progbits
	.align	4
.nv.constant3:
	.type		q,@object
	.size		q,(m - q)
q:
        /*0000*/ 	.byte	0xd0, 0x26, 0x3d, 0x20
	.type		m,@object
	.size		m,(B0 - m)
m:
        /*0004*/ 	.byte	0xe4, 0xce, 0x93, 0x0d
	.type		B0,@object
	.size		B0,(alpha - B0)
B0:
        /*0008*/ 	.byte	0xcc, 0xbc, 0x8c, 0x2b
	.type		alpha,@object
	.size		alpha,(.L_3 - alpha)
alpha:
        /*000c*/ 	.byte	0x00, 0x24, 0x74, 0x48
.L_3:


//--------------------- .text._Z6kernelPfS_S_S_S_S_if --------------------------
	.section	.text._Z6kernelPfS_S_S_S_S_if,"ax",@progbits
	.align	128
        .global         _Z6kernelPfS_S_S_S_S_if
        .type           _Z6kernelPfS_S_S_S_S_if,@function
        .size           _Z6kernelPfS_S_S_S_S_if,(.L_x_25 - _Z6kernelPfS_S_S_S_S_if)
        .other          _Z6kernelPfS_S_S_S_S_if,@"STO_CUDA_ENTRY STV_DEFAULT"
_Z6kernelPfS_S_S_S_S_if:
.text._Z6kernelPfS_S_S_S_S_if:
[----:B------:R-:W-:Y:S01]  /*0000*/  LDC R1, c[0x0][0x37c] ;  /* 0x0000df00ff017b82 */ /* 0x000fe20000000800 */
[----:B------:R-:W0:Y:S01]  /*0010*/  S2R R10, SR_CTAID.X ;  /* 0x00000000000a7919 */ /* 0x000e220000002500 */
[----:B------:R-:W0:Y:S01]  /*0020*/  LDCU UR4, c[0x0][0x360] ;  /* 0x00006c00ff0477ac */ /* 0x000e220008000800 */
[----:B------:R-:W0:Y:S01]  /*0030*/  S2R R3, SR_TID.X ;  /* 0x0000000000037919 */ /* 0x000e220000002100 */
[----:B------:R-:W1:Y:S01]  /*0040*/  LDCU UR5, c[0x0][0x3b0] ;  /* 0x00007600ff0577ac */ /* 0x000e620008000800 */
[----:B0-----:R-:W-:-:S05]  /*0050*/  IMAD R10, R10, UR4, R3 ;  /* 0x000000040a0a7c24 */ /* 0x001fca000f8e0203 */
[----:B-1----:R-:W-:-:S13]  /*0060*/  ISETP.GE.AND P0, PT, R10, UR5, PT ;  /* 0x000000050a007c0c */ /* 0x002fda000bf06270 */
[----:B------:R-:W-:Y:S05]  /*0070*/  @P0 EXIT ;  /* 0x000000000000094d */ /* 0x000fea0003800000 */
[----:B------:R-:W0:Y:S01]  /*0080*/  LDC.64 R8, c[0x0][0x388] ;  /* 0x0000e200ff087b82 */ /* 0x000e220000000a00 */
[----:B------:R-:W1:Y:S07]  /*0090*/  LDCU.64 UR4, c[0x0][0x358] ;  /* 0x00006b00ff0477ac */ /* 0x000e6e0008000a00 */
[----:B------:R-:W2:Y:S08]  /*00a0*/  LDC.64 R6, c[0x0][0x380] ;  /* 0x0000e000ff067b82 */ /* 0x000eb00000000a00 */
[----:B------:R-:W3:Y:S01]  /*00b0*/  LDC.64 R4, c[0x0][0x390] ;  /* 0x0000e400ff047b82 */ /* 0x000ee20000000a00 */
[----:B0-----:R-:W-:-:S05]  /*00c0*/  IMAD.WIDE R8, R10, 0x4, R8 ;  /* 0x000000040a087825 */ /* 0x001fca00078e0208 */
[----:B-1----:R-:W4:Y:S01]  /*00d0*/  LDG.E R2, desc[UR4][R8.64] ;  /* 0x0000000408027981 */ /* 0x002f22000c1e1900 */
[----:B--2---:R-:W-:-:S05]  /*00e0*/  IMAD.WIDE R6, R10, 0x4, R6 ;  /* 0x000000040a067825 */ /* 0x004fca00078e0206 */
[----:B------:R-:W2:Y:S01]  /*00f0*/  LDG.E R0, desc[UR4][R6.64] ;  /* 0x0000000406007981 */ /* 0x000ea2000c1e1900 */
[----:B---3--:R-:W-:-:S05]  /*0100*/  IMAD.WIDE R4, R10, 0x4, R4 ;  /* 0x000000040a047825 */ /* 0x008fca00078e0204 */
[----:B------:R-:W3:Y:S01]  /*0110*/  LDG.E R12, desc[UR4][R4.64] ;  /* 0x00000004040c7981 */ /* 0x000ee2000c1e1900 */
[----:B------:R-:W-:Y:S01]  /*0120*/  BSSY.RECONVERGENT B0, `(.L_x_0) ;  /* 0x000000f000007945 */ /* 0x000fe20003800200 */
[----:B----4-:R-:W-:-:S04]  /*0130*/  FMUL R3, R2, R2 ;  /* 0x0000000202037220 */ /* 0x010fc80000400000 */
[----:B--2---:R-:W-:-:S04]  /*0140*/  FFMA R3, R0, R0, R3 ;  /* 0x0000000000037223 */ /* 0x004fc80000000003 */
[----:B---3--:R-:W-:-:S05]  /*0150*/  FFMA R0, R12, R12, R3 ;  /* 0x0000000c0c007223 */ /* 0x008fca0000000003 */
[----:B------:R-:W-:Y:S01]  /*0160*/  IADD3 R2, PT, PT, R0, -0xd000000, RZ ;  /* 0xf300000000027810 */ /* 0x000fe20007ffe0ff */
[----:B------:R0:W1:Y:S03]  /*0170*/  MUFU.RSQ R3, R0 ;  /* 0x0000000000037308 */ /* 0x0000660000001400 */
[----:B------:R-:W-:-:S13]  /*0180*/  ISETP.GT.U32.AND P0, PT, R2, 0x727fffff, PT ;  /* 0x727fffff0200780c */ /* 0x000fda0003f04070 */
[----:B0-----:R-:W-:Y:S05]  /*0190*/  @!P0 BRA `(.L_x_1) ;  /* 0x00000000000c8947 */ /* 0x001fea0003800000 */
[----:B------:R-:W-:-:S07]  /*01a0*/  MOV R14, 0x1c0 ;  /* 0x000001c0000e7802 */ /* 0x000fce0000000f00 */
[----:B-1----:R-:W-:Y:S05]  /*01b0*/  CALL.REL.NOINC `($__internal_0_$__cuda_sm20_sqrt_rn_f32_slowpath) ;  /* 0x0000000400e87944 */ /* 0x002fea0003c00000 */
[----:B------:R-:W-:Y:S05]  /*01c0*/  BRA `(.L_x_2) ;  /* 0x0000000000107947 */ /* 0x000fea0003800000 */
.L_x_1:
[----:B-1----:R-:W-:Y:S01]  /*01d0*/  FMUL.FTZ R11, R0, R3 ;  /* 0x00000003000b7220 */ /* 0x002fe20000410000 */
[----:B------:R-:W-:-:S03]  /*01e0*/  FMUL.FTZ R3, R3, 0.5 ;  /* 0x3f00000003037820 */ /* 0x000fc60000410000 */
[----:B------:R-:W-:-:S04]  /*01f0*/  FFMA R0, -R11, R11, R0 ;  /* 0x0000000b0b007223 */ /* 0x000fc80000000100 */
[----:B------:R-:W-:-:S07]  /*0200*/  FFMA R0, R0, R3, R11 ;  /* 0x0000000300007223 */ /* 0x000fce000000000b */
.L_x_2:
[----:B------:R-:W-:Y:S05]  /*0210*/  BSYNC.RECONVERGENT B0 ;  /* 0x0000000000007941 */ /* 0x000fea0003800200 */
.L_x_0:
[----:B------:R-:W0:Y:S01]  /*0220*/  LDC R13, c[0x3][0xc] ;  /* 0x00c00300ff0d7b82 */ /* 0x000e220000000800 */
[----:B------:R-:W-:Y:S01]  /*0230*/  FMUL R0, R0, -R0 ;  /* 0x8000000000007220 */ /* 0x000fe20000400000 */
[----:B------:R-:W-:Y:S01]  /*0240*/  BSSY.RECONVERGENT B0, `(.L_x_3) ;  /* 0x000000d000007945 */ /* 0x000fe20003800200 */
[----:B0-----:R-:W0:Y:S08]  /*0250*/  MUFU.RCP R2, R13 ;  /* 0x0000000d00027308 */ /* 0x001e300000001000 */
[----:B------:R-:W1:Y:S01]  /*0260*/  FCHK P0, R0, R13 ;  /* 0x0000000d00007302 */ /* 0x000e620000000000 */
[----:B0-----:R-:W-:-:S04]  /*0270*/  FFMA R3, R2, -R13, 1 ;  /* 0x3f80000002037423 */ /* 0x001fc8000000080d */
[----:B------:R-:W-:-:S04]  /*0280*/  FFMA R3, R2, R3, R2 ;  /* 0x0000000302037223 */ /* 0x000fc80000000002 */
[----:B------:R-:W-:-:S04]  /*0290*/  FFMA R2, R0, R3, RZ ;  /* 0x0000000300027223 */ /* 0x000fc800000000ff */
[----:B------:R-:W-:-:S04]  /*02a0*/  FFMA R11, R2, -R13, R0 ;  /* 0x8000000d020b7223 */ /* 0x000fc80000000000 */
[----:B------:R-:W-:Y:S01]  /*02b0*/  FFMA R3, R3, R11, R2 ;  /* 0x0000000b03037223 */ /* 0x000fe20000000002 */
[----:B-1----:R-:W-:Y:S06]  /*02c0*/  @!P0 BRA `(.L_x_4) ;  /* 0x0000000000108947 */ /* 0x002fec0003800000 */
[----:B------:R-:W0:Y:S01]  /*02d0*/  LDCU UR6, c[0x3][0xc] ;  /* 0x00c00180ff0677ac */ /* 0x000e220008000800 */
[----:B------:R-:W-:Y:S02]  /*02e0*/  MOV R22, 0x310 ;  /* 0x0000031000167802 */ /* 0x000fe40000000f00 */
[----:B0-----:R-:W-:-:S07]  /*02f0*/  MOV R3, UR6 ;  /* 0x0000000600037c02 */ /* 0x001fce0008000f00 */
[----:B------:R-:W-:Y:S05]  /*0300*/  CALL.REL.NOINC `($__internal_1_$__cuda_sm3x_div_rn_noftz_f32_slowpath) ;  /* 0x0000000400f07944 */ /* 0x000fea0003c00000 */
.L_x_4:
[----:B------:R-:W-:Y:S05]  /*0310*/  BSYNC.RECONVERGENT B0 ;  /* 0x0000000000007941 */ /* 0x000fea0003800200 */
.L_x_3:
[----:B------:R-:W0:Y:S08]  /*0320*/  LDC.64 R14, c[0x0][0x3a8] ;  /* 0x0000ea00ff0e7b82 */ /* 0x000e300000000a00 */
[----:B------:R-:W1:Y:S08]  /*0330*/  LDC.64 R12, c[0x0][0x3a0] ;  /* 0x0000e800ff0c7b82 */ /* 0x000e700000000a00 */
[----:B------:R-:W2:Y:S01]  /*0340*/  LDC.64 R18, c[0x0][0x398] ;  /* 0x0000e600ff127b82 */ /* 0x000ea20000000a00 */
[----:B------:R-:W-:Y:S01]  /*0350*/  HFMA2 R0, -RZ, RZ, 0.96630859375, -0.0022525787353515625 ;  /* 0x3bbb989dff007431 */ /* 0x000fe200000001ff */
[----:B------:R-:W3:Y:S01]  /*0360*/  LDCU UR6, c[0x3][0x8] ;  /* 0x00c00100ff0677ac */ /* 0x000ee20008000800 */
[----:B------:R-:W4:Y:S01]  /*0370*/  LDCU UR7, c[0x0][0x3b4] ;  /* 0x00007680ff0777ac */ /* 0x000f220008000800 */
[----:B0-----:R-:W-:-:S04]  /*0380*/  IMAD.WIDE R14, R10, 0x4, R14 ;  /* 0x000000040a0e7825 */ /* 0x001fc800078e020e */
[----:B------:R-:W0:Y:S01]  /*0390*/  LDC.64 R22, c[0x3][RZ] ;  /* 0x00c00000ff167b82 */ /* 0x000e220000000a00 */
[----:B------:R-:W3:Y:S01]  /*03a0*/  LDG.E R2, desc[UR4][R14.64] ;  /* 0x000000040e027981 */ /* 0x000ee2000c1e1900 */
[----:B-1----:R-:W-:-:S05]  /*03b0*/  IMAD.WIDE R12, R10, 0x4, R12 ;  /* 0x000000040a0c7825 */ /* 0x002fca00078e020c */
[----:B------:R-:W3:Y:S01]  /*03c0*/  LDG.E R16, desc[UR4][R12.64] ;  /* 0x000000040c107981 */ /* 0x000ee2000c1e1900 */
[----:B--2---:R-:W-:-:S05]  /*03d0*/  IMAD.WIDE R10, R10, 0x4, R18 ;  /* 0x000000040a0a7825 */ /* 0x004fca00078e0212 */
[----:B------:R1:W5:Y:S01]  /*03e0*/  LDG.E R17, desc[UR4][R10.64] ;  /* 0x000000040a117981 */ /* 0x000362000c1e1900 */
[----:B------:R-:W-:Y:S01]  /*03f0*/  MOV R19, 0x437c0000 ;  /* 0x437c000000137802 */ /* 0x000fe20000000f00 */
[----:B------:R-:W-:-:S04]  /*0400*/  FFMA.SAT R0, R3, R0, 0.5 ;  /* 0x3f00000003007423 */ /* 0x000fc80000002000 */
[----:B------:R-:W-:-:S04]  /*0410*/  FFMA.RM R0, R0, R19, 12582913 ;  /* 0x4b40000100007423 */ /* 0x000fc80000004013 */
[----:B------:R-:W-:-:S04]  /*0420*/  FADD R18, R0, -12583039 ;  /* 0xcb40007f00127421 */ /* 0x000fc80000000000 */
[----:B------:R-:W-:-:S04]  /*0430*/  FFMA R18, R3, 1.4426950216293334961, -R18 ;  /* 0x3fb8aa3b03127823 */ /* 0x000fc80000000812 */
[----:B------:R-:W-:-:S06]  /*0440*/  FFMA R3, R3, 1.925963033500011079e-08, R18 ;  /* 0x32a5706003037823 */ /* 0x000fcc0000000012 */
[----:B------:R-:W2:Y:S01]  /*0450*/  MUFU.EX2 R3, R3 ;  /* 0x0000000300037308 */ /* 0x000ea20000000800 */
[----:B------:R-:W-:-:S07]  /*0460*/  IMAD.SHL.U32 R0, R0, 0x800000, RZ ;  /* 0x0080000000007824 */ /* 0x000fce00078e00ff */
[----:B0-----:R-:W0:Y:S01]  /*0470*/  MUFU.RCP R24, R23 ;  /* 0x0000001700187308 */ /* 0x001e220000001000 */
[----:B----4-:R-:W-:Y:S01]  /*0480*/  FMUL R18, R22, UR7 ;  /* 0x0000000716127c20 */ /* 0x010fe20008400000 */
[----:B--2---:R-:W-:-:S04]  /*0490*/  FMUL R0, R0, R3 ;  /* 0x0000000300007220 */ /* 0x004fc80000400000 */
[----:B---3--:R-:W-:Y:S01]  /*04a0*/  FMUL R19, R0, -UR6 ;  /* 0x8000000600137c20 */ /* 0x008fe20008400000 */
[----:B0-----:R-:W-:-:S04]  /*04b0*/  FFMA R25, R24, -R23, 1 ;  /* 0x3f80000018197423 */ /* 0x001fc80000000817 */
[----:B------:R-:W-:Y:S01]  /*04c0*/  FFMA R25, R24, R25, R24 ;  /* 0x0000001918197223 */ /* 0x000fe20000000018 */
[----:B------:R-:W-:Y:S01]  /*04d0*/  BSSY.RECONVERGENT B0, `(.L_x_5) ;  /* 0x000000e000007945 */ /* 0x000fe20003800200 */
[----:B------:R-:W-:-:S04]  /*04e0*/  FMUL R20, RZ, R2 ;  /* 0x00000002ff147220 */ /* 0x000fc80000400000 */
[----:B------:R-:W-:-:S04]  /*04f0*/  FFMA R21, R19, R16, -R20 ;  /* 0x0000001013157223 */ /* 0x000fc80000000814 */
[----:B------:R-:W-:-:S04]  /*0500*/  FMUL R0, R18, R21 ;  /* 0x0000001512007220 */ /* 0x000fc80000400000 */
[----:B------:R-:W0:Y:S01]  /*0510*/  FCHK P0, R0, R23 ;  /* 0x0000001700007302 */ /* 0x000e220000000000 */
[----:B------:R-:W-:-:S04]  /*0520*/  FFMA R22, R0, R25, RZ ;  /* 0x0000001900167223 */ /* 0x000fc800000000ff */
[----:B------:R-:W-:-:S04]  /*0530*/  FFMA R3, R22, -R23, R0 ;  /* 0x8000001716037223 */ /* 0x000fc80000000000 */
[----:B------:R-:W-:Y:S01]  /*0540*/  FFMA R22, R25, R3, R22 ;  /* 0x0000000319167223 */ /* 0x000fe20000000016 */
[----:B01----:R-:W-:Y:S06]  /*0550*/  @!P0 BRA `(.L_x_6) ;  /* 0x0000000000148947 */ /* 0x003fec0003800000 */
[----:B------:R-:W0:Y:S01]  /*0560*/  LDCU UR6, c[0x3][0x4] ;  /* 0x00c00080ff0677ac */ /* 0x000e220008000800 */
[----:B------:R-:W-:Y:S02]  /*0570*/  MOV R22, 0x5a0 ;  /* 0x000005a000167802 */ /* 0x000fe40000000f00 */
[----:B0-----:R-:W-:-:S07]  /*0580*/  MOV R3, UR6 ;  /* 0x0000000600037c02 */ /* 0x001fce0008000f00 */
[----:B-----5:R-:W-:Y:S05]  /*0590*/  CALL.REL.NOINC `($__internal_1_$__cuda_sm3x_div_rn_noftz_f32_slowpath) ;  /* 0x00000004004c7944 */ /* 0x020fea0003c00000 */
[----:B------:R-:W-:-:S07]  /*05a0*/  MOV R22, R3 ;  /* 0x0000000300167202 */ /* 0x000fce0000000f00 */
.L_x_6:
[----:B------:R-:W-:Y:S05]  /*05b0*/  BSYNC.RECONVERGENT B0 ;  /* 0x0000000000007941 */ /* 0x000fea0003800200 */
.L_x_5:
[----:B------:R-:W0:Y:S01]  /*05c0*/  LDC R21, c[0x3][0x4] ;  /* 0x00c00100ff157b82 */ /* 0x000e220000000800 */
[----:B-----5:R-:W-:Y:S01]  /*05d0*/  FADD R3, R17, R22 ;  /* 0x0000001611037221 */ /* 0x020fe20000000000 */
[----:B------:R-:W-:Y:S01]  /*05e0*/  FFMA R19, R19, -R17, R20 ;  /* 0x8000001113137223 */ /* 0x000fe20000000014 */
[----:B------:R-:W-:Y:S03]  /*05f0*/  BSSY.RECONVERGENT B0, `(.L_x_7) ;  /* 0x0000011000007945 */ /* 0x000fe60003800200 */
[----:B------:R-:W-:Y:S01]  /*0600*/  FMUL R22, R18, R19 ;  /* 0x0000001312167220 */ /* 0x000fe20000400000 */
[----:B------:R1:W-:Y:S01]  /*0610*/  STG.E desc[UR4][R10.64], R3 ;  /* 0x000000030a007986 */ /* 0x0003e2000c101904 */
[----:B0-----:R-:W0:Y:S08]  /*0620*/  MUFU.RCP R0, R21 ;  /* 0x0000001500007308 */ /* 0x001e300000001000 */
[----:B------:R-:W2:Y:S01]  /*0630*/  FCHK P0, R22, R21 ;  /* 0x0000001516007302 */ /* 0x000ea20000000000 */
[----:B0-----:R-:W-:-:S04]  /*0640*/  FFMA R23, R0, -R21, 1 ;  /* 0x3f80000000177423 */ /* 0x001fc80000000815 */
[----:B------:R-:W-:-:S04]  /*0650*/  FFMA R0, R0, R23, R0 ;  /* 0x0000001700007223 */ /* 0x000fc80000000000 */
[----:B------:R-:W-:-:S04]  /*0660*/  FFMA R19, R0, R22, RZ ;  /* 0x0000001600137223 */ /* 0x000fc800000000ff */
[----:B------:R-:W-:-:S04]  /*0670*/  FFMA R20, R19, -R21, R22 ;  /* 0x8000001513147223 */ /* 0x000fc80000000016 */
[----:B------:R-:W-:Y:S01]  /*0680*/  FFMA R19, R0, R20, R19 ;  /* 0x0000001400137223 */ /* 0x000fe20000000013 */
[----:B-12---:R-:W-:Y:S06]  /*0690*/  @!P0 BRA `(.L_x_8) ;  /* 0x0000000000188947 */ /* 0x006fec0003800000 */
[----:B------:R-:W0:Y:S01]  /*06a0*/  LDCU UR6, c[0x3][0x4] ;  /* 0x00c00080ff0677ac */ /* 0x000e220008000800 */
[----:B------:R-:W-:Y:S02]  /*06b0*/  MOV R0, R22 ;  /* 0x0000001600007202 */ /* 0x000fe40000000f00 */
[----:B------:R-:W-:Y:S01]  /*06c0*/  MOV R22, 0x6f0 ;  /* 0x000006f000167802 */ /* 0x000fe20000000f00 */
[----:B0-----:R-:W-:-:S07]  /*06d0*/  IMAD.U32 R3, RZ, RZ, UR6 ;  /* 0x00000006ff037e24 */ /* 0x001fce000f8e00ff */
[----:B------:R-:W-:Y:S05]  /*06e0*/  CALL.REL.NOINC `($__internal_1_$__cuda_sm3x_div_rn_noftz_f32_slowpath) ;  /* 0x0000000000f87944 */ /* 0x000fea0003c00000 */
[----:B------:R-:W-:-:S07]  /*06f0*/  MOV R19, R3 ;  /* 0x0000000300137202 */ /* 0x000fce0000000f00 */
.L_x_8:
[----:B------:R-:W-:Y:S05]  /*0700*/  BSYNC.RECONVERGENT B0 ;  /* 0x0000000000007941 */ /* 0x000fea0003800200 */
.L_x_7:
[----:B------:R-:W0:Y:S01]  /*0710*/  LDC R20, c[0x3][0x4] ;  /* 0x00c00100ff147b82 */ /* 0x000e220000000800 */
[----:B------:R-:W-:Y:S01]  /*0720*/  FMUL R0, RZ, R16 ;  /* 0x00000010ff007220 */ /* 0x000fe20000400000 */
[----:B------:R-:W-:Y:S01]  /*0730*/  FADD R19, R16, R19 ;  /* 0x0000001310137221 */ /* 0x000fe20000000000 */
[----:B------:R-:W-:Y:S02]  /*0740*/  BSSY.RECONVERGENT B0, `(.L_x_9) ;  /* 0x0000011000007945 */ /* 0x000fe40003800200 */
[----:B------:R-:W-:Y:S02]  /*0750*/  FFMA R17, RZ, R17, -R0 ;  /* 0x00000011ff117223 */ /* 0x000fe40000000800 */
[----:B------:R1:W-:Y:S02]  /*0760*/  STG.E desc[UR4][R12.64], R19 ;  /* 0x000000130c007986 */ /* 0x0003e4000c101904 */
[----:B------:R-:W-:Y:S01]  /*0770*/  FMUL R17, R18, R17 ;  /* 0x0000001112117220 */ /* 0x000fe20000400000 */
        /* <DEDUP_REMOVED lines=10> */
[----:B------:R-:W-:Y:S02]  /*0820*/  MOV R22, 0x850 ;  /* 0x0000085000167802 */ /* 0x000fe40000000f00 */
[----:B0-----:R-:W-:-:S07]  /*0830*/  MOV R3, UR6 ;  /* 0x0000000600037c02 */ /* 0x001fce0008000f00 */
[----:B------:R-:W-:Y:S05]  /*0840*/  CALL.REL.NOINC `($__internal_1_$__cuda_sm3x_div_rn_noftz_f32_slowpath) ;  /* 0x0000000000a07944 */ /* 0x000fea0003c00000 */
.L_x_10:
[----:B------:R-:W-:Y:S05]  /*0850*/  BSYNC.RECONVERGENT B0 ;  /* 0x0000000000007941 */ /* 0x000fea0003800200 */
.L_x_9:
[----:B------:R-:W-:Y:S01]  /*0860*/  FADD R3, R2, R3 ;  /* 0x0000000302037221 */ /* 0x000fe20000000000 */
[----:B------:R-:W0:Y:S04]  /*0870*/  LDCU UR6, c[0x0][0x3b4] ;  /* 0x00007680ff0677ac */ /* 0x000e280008000800 */
[----:B------:R1:W-:Y:S04]  /*0880*/  STG.E desc[UR4][R14.64], R3 ;  /* 0x000000030e007986 */ /* 0x0003e8000c101904 */
[----:B------:R-:W0:Y:S04]  /*0890*/  LDG.E R10, desc[UR4][R10.64] ;  /* 0x000000040a0a7981 */ /* 0x000e28000c1e1900 */
[----:B------:R-:W0:Y:S02]  /*08a0*/  LDG.E R17, desc[UR4][R6.64] ;  /* 0x0000000406117981 */ /* 0x000e24000c1e1900 */
[----:B0-----:R-:W-:-:S05]  /*08b0*/  FFMA R17, R10, UR6, R17 ;  /* 0x000000060a117c23 */ /* 0x001fca0008000011 */
[----:B------:R-:W-:Y:S04]  /*08c0*/  STG.E desc[UR4][R6.64], R17 ;  /* 0x0000001106007986 */ /* 0x000fe8000c101904 */
[----:B------:R-:W2:Y:S04]  /*08d0*/  LDG.E R12, desc[UR4][R12.64] ;  /* 0x000000040c0c7981 */ /* 0x000ea8000c1e1900 */
[----:B------:R-:W2:Y:S02]  /*08e0*/  LDG.E R19, desc[UR4][R8.64] ;  /* 0x0000000408137981 */ /* 0x000ea4000c1e1900 */
[----:B--2---:R-:W-:-:S05]  /*08f0*/  FFMA R19, R12, UR6, R19 ;  /* 0x000000060c137c23 */ /* 0x004fca0008000013 */
[----:B------:R-:W-:Y:S04]  /*0900*/  STG.E desc[UR4][R8.64], R19 ;  /* 0x0000001308007986 */ /* 0x000fe8000c101904 */
[----:B------:R-:W2:Y:S04]  /*0910*/  LDG.E R0, desc[UR4][R14.64] ;  /* 0x000000040e007981 */ /* 0x000ea8000c1e1900 */
[----:B-1----:R-:W2:Y:S02]  /*0920*/  LDG.E R3, desc[UR4][R4.64] ;  /* 0x0000000404037981 */ /* 0x002ea4000c1e1900 */
[----:B--2---:R-:W-:-:S05]  /*0930*/  FFMA R3, R0, UR6, R3 ;  /* 0x0000000600037c23 */ /* 0x004fca0008000003 */
[----:B------:R-:W-:Y:S01]  /*0940*/  STG.E desc[UR4][R4.64], R3 ;  /* 0x0000000304007986 */ /* 0x000fe2000c101904 */
[----:B------:R-:W-:Y:S05]  /*0950*/  EXIT ;  /* 0x000000000000794d */ /* 0x000fea0003800000 */
        .weak           $__internal_0_$__cuda_sm20_sqrt_rn_f32_slowpath
        .type           $__internal_0_$__cuda_sm20_sqrt_rn_f32_slowpath,@function
        .size           $__internal_0_$__cuda_sm20_sqrt_rn_f32_slowpath,($__internal_1_$__cuda_sm3x_div_rn_noftz_f32_slowpath - $__internal_0_$__cuda_sm20_sqrt_rn_f32_slowpath)
$__internal_0_$__cuda_sm20_sqrt_rn_f32_slowpath:
[----:B------:R-:W-:-:S13]  /*0960*/  LOP3.LUT P0, RZ, R0, 0x7fffffff, RZ, 0xc0, !PT ;  /* 0x7fffffff00ff7812 */ /* 0x000fda000780c0ff */
[----:B------:R-:W-:Y:S01]  /*0970*/  @!P0 IMAD.MOV.U32 R2, RZ, RZ, R0 ;  /* 0x000000ffff028224 */ /* 0x000fe200078e0000 */
[----:B------:R-:W-:Y:S06]  /*0980*/  @!P0 BRA `(.L_x_11) ;  /* 0x0000000000408947 */ /* 0x000fec0003800000 */
[----:B------:R-:W-:-:S13]  /*0990*/  FSETP.GEU.FTZ.AND P0, PT, R0, RZ, PT ;  /* 0x000000ff0000720b */ /* 0x000fda0003f1e000 */
[----:B------:R-:W-:Y:S01]  /*09a0*/  @!P0 MOV R2, 0x7fffffff ;  /* 0x7fffffff00028802 */ /* 0x000fe20000000f00 */
[----:B------:R-:W-:Y:S06]  /*09b0*/  @!P0 BRA `(.L_x_11) ;  /* 0x0000000000348947 */ /* 0x000fec0003800000 */
[----:B------:R-:W-:-:S13]  /*09c0*/  FSETP.GTU.FTZ.AND P0, PT, |R0|, +INF , PT ;  /* 0x7f8000000000780b */ /* 0x000fda0003f1c200 */
[----:B------:R-:W-:Y:S01]  /*09d0*/  @P0 FADD.FTZ R2, R0, 1 ;  /* 0x3f80000000020421 */ /* 0x000fe20000010000 */
[----:B------:R-:W-:Y:S06]  /*09e0*/  @P0 BRA `(.L_x_11) ;  /* 0x0000000000280947 */ /* 0x000fec0003800000 */
[----:B------:R-:W-:-:S13]  /*09f0*/  FSETP.NEU.FTZ.AND P0, PT, |R0|, +INF , PT ;  /* 0x7f8000000000780b */ /* 0x000fda0003f1d200 */
[----:B------:R-:W-:-:S04]  /*0a00*/  @P0 FFMA R3, R0, 1.84467440737095516160e+19, RZ ;  /* 0x5f80000000030823 */ /* 0x000fc800000000ff */
[----:B------:R-:W0:Y:S02]  /*0a10*/  @P0 MUFU.RSQ R2, R3 ;  /* 0x0000000300020308 */ /* 0x000e240000001400 */
[----:B0-----:R-:W-:Y:S01]  /*0a20*/  @P0 FMUL.FTZ R12, R3, R2 ;  /* 0x00000002030c0220 */ /* 0x001fe20000410000 */
[----:B------:R-:W-:Y:S01]  /*0a30*/  @P0 FMUL.FTZ R13, R2, 0.5 ;  /* 0x3f000000020d0820 */ /* 0x000fe20000410000 */
[----:B------:R-:W-:Y:S02]  /*0a40*/  @!P0 MOV R2, R0 ;  /* 0x0000000000028202 */ /* 0x000fe40000000f00 */
[----:B------:R-:W-:-:S04]  /*0a50*/  @P0 FADD.FTZ R11, -R12, -RZ ;  /* 0x800000ff0c0b0221 */ /* 0x000fc80000010100 */
[----:B------:R-:W-:-:S04]  /*0a60*/  @P0 FFMA R11, R12, R11, R3 ;  /* 0x0000000b0c0b0223 */ /* 0x000fc80000000003 */
[----:B------:R-:W-:-:S04]  /*0a70*/  @P0 FFMA R11, R11, R13, R12 ;  /* 0x0000000d0b0b0223 */ /* 0x000fc8000000000c */
[----:B------:R-:W-:-:S07]  /*0a80*/  @P0 FMUL.FTZ R2, R11, 2.3283064365386962891e-10 ;  /* 0x2f8000000b020820 */ /* 0x000fce0000410000 */
.L_x_11:
[----:B------:R-:W-:Y:S01]  /*0a90*/  HFMA2 R3, -RZ, RZ, 0, 0 ;  /* 0x00000000ff037431 */ /* 0x000fe200000001ff */
[----:B------:R-:W-:Y:S01]  /*0aa0*/  MOV R0, R2 ;  /* 0x0000000200007202 */ /* 0x000fe20000000f00 */
[----:B------:R-:W-:-:S04]  /*0ab0*/  IMAD.MOV.U32 R2, RZ, RZ, R14 ;  /* 0x000000ffff027224 */ /* 0x000fc800078e000e */
[----:B------:R-:W-:Y:S05]  /*0ac0*/  RET.REL.NODEC R2 `(_Z6kernelPfS_S_S_S_S_if) ;  /* 0xfffffff4024c7950 */ /* 0x000fea0003c3ffff */
        .weak           $__internal_1_$__cuda_sm3x_div_rn_noftz_f32_slowpath
        .type           $__internal_1_$__cuda_sm3x_div_rn_noftz_f32_slowpath,@function
        .size           $__internal_1_$__cuda_sm3x_div_rn_noftz_f32_slowpath,(.L_x_25 - $__internal_1_$__cuda_sm3x_div_rn_noftz_f32_slowpath)
$__internal_1_$__cuda_sm3x_div_rn_noftz_f32_slowpath:
[----:B------:R-:W-:Y:S01]  /*0ad0*/  SHF.R.U32.HI R21, RZ, 0x17, R3 ;  /* 0x00000017ff157819 */ /* 0x000fe20000011603 */
[----:B------:R-:W-:Y:S01]  /*0ae0*/  BSSY.RECONVERGENT B1, `(.L_x_12) ;  /* 0x0000063000017945 */ /* 0x000fe20003800200 */
[----:B------:R-:W-:Y:S02]  /*0af0*/  SHF.R.U32.HI R24, RZ, 0x17, R0 ;  /* 0x00000017ff187819 */ /* 0x000fe40000011600 */
[----:B------:R-:W-:Y:S02]  /*0b00*/  LOP3.LUT R21, R21, 0xff, RZ, 0xc0, !PT ;  /* 0x000000ff15157812 */ /* 0x000fe400078ec0ff */
[----:B------:R-:W-:Y:S02]  /*0b10*/  LOP3.LUT R24, R24, 0xff, RZ, 0xc0, !PT ;  /* 0x000000ff18187812 */ /* 0x000fe400078ec0ff */
[----:B------:R-:W-:Y:S02]  /*0b20*/  IADD3 R25, PT, PT, R21, -0x1, RZ ;  /* 0xffffffff15197810 */ /* 0x000fe40007ffe0ff */
[----:B------:R-:W-:-:S02]  /*0b30*/  IADD3 R23, PT, PT, R24, -0x1, RZ ;  /* 0xffffffff18177810 */ /* 0x000fc40007ffe0ff */
[----:B------:R-:W-:-:S04]  /*0b40*/  ISETP.GT.U32.AND P0, PT, R25, 0xfd, PT ;  /* 0x000000fd1900780c */ /* 0x000fc80003f04070 */
[----:B------:R-:W-:-:S13]  /*0b50*/  ISETP.GT.U32.OR P0, PT, R23, 0xfd, P0 ;  /* 0x000000fd1700780c */ /* 0x000fda0000704470 */
[----:B------:R-:W-:Y:S01]  /*0b60*/  @!P0 MOV R23, RZ ;  /* 0x000000ff00178202 */ /* 0x000fe20000000f00 */
[----:B------:R-:W-:Y:S06]  /*0b70*/  @!P0 BRA `(.L_x_13) ;  /* 0x0000000000608947 */ /* 0x000fec0003800000 */
[----:B------:R-:W-:Y:S02]  /*0b80*/  FSETP.GTU.FTZ.AND P0, PT, |R0|, +INF , PT ;  /* 0x7f8000000000780b */ /* 0x000fe40003f1c200 */
[----:B------:R-:W-:-:S04]  /*0b90*/  FSETP.GTU.FTZ.AND P1, PT, |R3|, +INF , PT ;  /* 0x7f8000000300780b */ /* 0x000fc80003f3c200 */
[----:B------:R-:W-:-:S13]  /*0ba0*/  PLOP3.LUT P0, PT, P0, P1, PT, 0xf8, 0x8f ;  /* 0x00000000008f781c */ /* 0x000fda0000703f70 */
[----:B------:R-:W-:Y:S05]  /*0bb0*/  @P0 BRA `(.L_x_14) ;  /* 0x0000000400500947 */ /* 0x000fea0003800000 */
[----:B------:R-:W-:-:S13]  /*0bc0*/  LOP3.LUT P0, RZ, R3, 0x7fffffff, R0, 0xc8, !PT ;  /* 0x7fffffff03ff7812 */ /* 0x000fda000780c800 */
[----:B------:R-:W-:Y:S05]  /*0bd0*/  @!P0 BRA `(.L_x_15) ;  /* 0x0000000400408947 */ /* 0x000fea0003800000 */
[C---:B------:R-:W-:Y:S02]  /*0be0*/  FSETP.NEU.FTZ.AND P2, PT, |R0|.reuse, +INF , PT ;  /* 0x7f8000000000780b */ /* 0x040fe40003f5d200 */
[----:B------:R-:W-:Y:S02]  /*0bf0*/  FSETP.NEU.FTZ.AND P1, PT, |R3|, +INF , PT ;  /* 0x7f8000000300780b */ /* 0x000fe40003f3d200 */
[----:B------:R-:W-:-:S11]  /*0c00*/  FSETP.NEU.FTZ.AND P0, PT, |R0|, +INF , PT ;  /* 0x7f8000000000780b */ /* 0x000fd60003f1d200 */
[----:B------:R-:W-:Y:S05]  /*0c10*/  @!P1 BRA !P2, `(.L_x_15) ;  /* 0x0000000400309947 */ /* 0x000fea0005000000 */
[----:B------:R-:W-:-:S04]  /*0c20*/  LOP3.LUT P2, RZ, R0, 0x7fffffff, RZ, 0xc0, !PT ;  /* 0x7fffffff00ff7812 */ /* 0x000fc8000784c0ff */
[----:B------:R-:W-:-:S13]  /*0c30*/  PLOP3.LUT P1, PT, P1, P2, PT, 0x2f, 0xf2 ;  /* 0x0000000000f2781c */ /* 0x000fda0000f24577 */
[----:B------:R-:W-:Y:S05]  /*0c40*/  @P1 BRA `(.L_x_16) ;  /* 0x00000004001c1947 */ /* 0x000fea0003800000 */
[----:B------:R-:W-:-:S04]  /*0c50*/  LOP3.LUT P1, RZ, R3, 0x7fffffff, RZ, 0xc0, !PT ;  /* 0x7fffffff03ff7812 */ /* 0x000fc8000782c0ff */
[----:B------:R-:W-:-:S13]  /*0c60*/  PLOP3.LUT P0, PT, P0, P1, PT, 0x2f, 0xf2 ;  /* 0x0000000000f2781c */ /* 0x000fda0000702577 */
[----:B------:R-:W-:Y:S05]  /*0c70*/  @P0 BRA `(.L_x_17) ;  /* 0x0000000400040947 */ /* 0x000fea0003800000 */
[----:B------:R-:W-:Y:S01]  /*0c80*/  VIADD R23, R24, 0xffffffff ;  /* 0xffffffff18177836 */ /* 0x000fe20000000000 */
[----:B------:R-:W-:-:S04]  /*0c90*/  ISETP.GE.AND P1, PT, R25, RZ, PT ;  /* 0x000000ff1900720c */ /* 0x000fc80003f26270 */
[----:B------:R-:W-:-:S09]  /*0ca0*/  ISETP.GE.AND P0, PT, R23, RZ, PT ;  /* 0x000000ff1700720c */ /* 0x000fd20003f06270 */
[----:B------:R-:W-:-:S04]  /*0cb0*/  @!P1 FFMA R3, R3, 1.84467440737095516160e+19, RZ ;  /* 0x5f80000003039823 */ /* 0x000fc800000000ff */
[----:B------:R-:W-:Y:S01]  /*0cc0*/  @P0 MOV R23, RZ ;  /* 0x000000ff00170202 */ /* 0x000fe20000000f00 */
[----:B------:R-:W-:Y:S01]  /*0cd0*/  @!P0 FFMA R0, R0, 1.84467440737095516160e+19, RZ ;  /* 0x5f80000000008823 */ /* 0x000fe200000000ff */
[----:B------:R-:W-:-:S04]  /*0ce0*/  @!P0 MOV R23, 0xffffffc0 ;  /* 0xffffffc000178802 */ /* 0x000fc80000000f00 */
[----:B------:R-:W-:-:S07]  /*0cf0*/  @!P1 IADD3 R23, PT, PT, R23, 0x40, RZ ;  /* 0x0000004017179810 */ /* 0x000fce0007ffe0ff */
.L_x_13:
[----:B------:R-:W-:Y:S01]  /*0d00*/  LEA R26, R21, 0xc0800000, 0x17 ;  /* 0xc0800000151a7811 */ /* 0x000fe200078eb8ff */
[----:B------:R-:W-:Y:S01]  /*0d10*/  VIADD R24, R24, 0xffffff81 ;  /* 0xffffff8118187836 */ /* 0x000fe20000000000 */
[----:B------:R-:W-:Y:S02]  /*0d20*/  BSSY.RECONVERGENT B2, `(.L_x_18) ;  /* 0x0000035000027945 */ /* 0x000fe40003800200 */
[----:B------:R-:W-:Y:S01]  /*0d30*/  IADD3 R27, PT, PT, -R26, R3, RZ ;  /* 0x000000031a1b7210 */ /* 0x000fe20007ffe1ff */
[C---:B------:R-:W-:Y:S01]  /*0d40*/  IMAD R0, R24.reuse, -0x800000, R0 ;  /* 0xff80000018007824 */ /* 0x040fe200078e0200 */
[----:B------:R-:W-:Y:S02]  /*0d50*/  IADD3 R24, PT, PT, R24, 0x7f, -R21 ;  /* 0x0000007f18187810 */ /* 0x000fe40007ffe815 */
[----:B------:R-:W0:Y:S01]  /*0d60*/  MUFU.RCP R26, R27 ;  /* 0x0000001b001a7308 */ /* 0x000e220000001000 */
[----:B------:R-:W-:Y:S01]  /*0d70*/  FADD.FTZ R25, -R27, -RZ ;  /* 0x800000ff1b197221 */ /* 0x000fe20000010100 */
[----:B------:R-:W-:-:S03]  /*0d80*/  IADD3 R24, PT, PT, R24, R23, RZ ;  /* 0x0000001718187210 */ /* 0x000fc60007ffe0ff */
[----:B0-----:R-:W-:-:S04]  /*0d90*/  FFMA R3, R26, R25, 1 ;  /* 0x3f8000001a037423 */ /* 0x001fc80000000019 */
[----:B------:R-:W-:-:S04]  /*0da0*/  FFMA R3, R26, R3, R26 ;  /* 0x000000031a037223 */ /* 0x000fc8000000001a */
[----:B------:R-:W-:-:S04]  /*0db0*/  FFMA R26, R0, R3, RZ ;  /* 0x00000003001a7223 */ /* 0x000fc800000000ff */
[----:B------:R-:W-:-:S04]  /*0dc0*/  FFMA R28, R25, R26, R0 ;  /* 0x0000001a191c7223 */ /* 0x000fc80000000000 */
[----:B------:R-:W-:-:S04]  /*0dd0*/  FFMA R26, R3, R28, R26 ;  /* 0x0000001c031a7223 */ /* 0x000fc8000000001a */
[----:B------:R-:W-:-:S04]  /*0de0*/  FFMA R25, R25, R26, R0 ;  /* 0x0000001a19197223 */ /* 0x000fc80000000000 */
[----:B------:R-:W-:-:S05]  /*0df0*/  FFMA R0, R3, R25, R26 ;  /* 0x0000001903007223 */ /* 0x000fca000000001a */
[----:B------:R-:W-:-:S04]  /*0e00*/  SHF.R.U32.HI R21, RZ, 0x17, R0 ;  /* 0x00000017ff157819 */ /* 0x000fc80000011600 */
[----:B------:R-:W-:-:S04]  /*0e10*/  LOP3.LUT R21, R21, 0xff, RZ, 0xc0, !PT ;  /* 0x000000ff15157812 */ /* 0x000fc800078ec0ff */
[----:B------:R-:W-:-:S04]  /*0e20*/  IADD3 R21, PT, PT, R21, R24, RZ ;  /* 0x0000001815157210 */ /* 0x000fc80007ffe0ff */
[----:B------:R-:W-:-:S04]  /*0e30*/  IADD3 R23, PT, PT, R21, -0x1, RZ ;  /* 0xffffffff15177810 */ /* 0x000fc80007ffe0ff */
[----:B------:R-:W-:-:S13]  /*0e40*/  ISETP.GE.U32.AND P0, PT, R23, 0xfe, PT ;  /* 0x000000fe1700780c */ /* 0x000fda0003f06070 */
[----:B------:R-:W-:Y:S05]  /*0e50*/  @!P0 BRA `(.L_x_19) ;  /* 0x0000000000808947 */ /* 0x000fea0003800000 */
[----:B------:R-:W-:-:S13]  /*0e60*/  ISETP.GT.AND P0, PT, R21, 0xfe, PT ;  /* 0x000000fe1500780c */ /* 0x000fda0003f04270 */
[----:B------:R-:W-:Y:S05]  /*0e70*/  @P0 BRA `(.L_x_20) ;  /* 0x00000000006c0947 */ /* 0x000fea0003800000 */
[----:B------:R-:W-:-:S13]  /*0e80*/  ISETP.GE.AND P0, PT, R21, 0x1, PT ;  /* 0x000000011500780c */ /* 0x000fda0003f06270 */
[----:B------:R-:W-:Y:S05]  /*0e90*/  @P0 BRA `(.L_x_21) ;  /* 0x0000000000740947 */ /* 0x000fea0003800000 */
[----:B------:R-:W-:Y:S02]  /*0ea0*/  ISETP.GE.AND P0, PT, R21, -0x18, PT ;  /* 0xffffffe81500780c */ /* 0x000fe40003f06270 */
[----:B------:R-:W-:-:S11]  /*0eb0*/  LOP3.LUT R0, R0, 0x80000000, RZ, 0xc0, !PT ;  /* 0x8000000000007812 */ /* 0x000fd600078ec0ff */
[----:B------:R-:W-:Y:S05]  /*0ec0*/  @!P0 BRA `(.L_x_21) ;  /* 0x0000000000688947 */ /* 0x000fea0003800000 */
[-CC-:B------:R-:W-:Y:S01]  /*0ed0*/  FFMA.RZ R23, R3, R25.reuse, R26.reuse ;  /* 0x0000001903177223 */ /* 0x180fe2000000c01a */
[C---:B------:R-:W-:Y:S02]  /*0ee0*/  ISETP.NE.AND P2, PT, R21.reuse, RZ, PT ;  /* 0x000000ff1500720c */ /* 0x040fe40003f45270 */
[----:B------:R-:W-:Y:S02]  /*0ef0*/  ISETP.NE.AND P1, PT, R21, RZ, PT ;  /* 0x000000ff1500720c */ /* 0x000fe40003f25270 */
[----:B------:R-:W-:Y:S01]  /*0f00*/  LOP3.LUT R24, R23, 0x7fffff, RZ, 0xc0, !PT ;  /* 0x007fffff17187812 */ /* 0x000fe200078ec0ff */
[CCC-:B------:R-:W-:Y:S01]  /*0f10*/  FFMA.RP R23, R3.reuse, R25.reuse, R26.reuse ;  /* 0x0000001903177223 */ /* 0x1c0fe2000000801a */
[----:B------:R-:W-:Y:S01]  /*0f20*/  FFMA.RM R26, R3, R25, R26 ;  /* 0x00000019031a7223 */ /* 0x000fe2000000401a */
[----:B------:R-:W-:Y:S01]  /*0f30*/  IADD3 R3, PT, PT, R21, 0x20, RZ ;  /* 0x0000002015037810 */ /* 0x000fe20007ffe0ff */
[----:B------:R-:W-:Y:S01]  /*0f40*/  IMAD.MOV R21, RZ, RZ, -R21 ;  /* 0x000000ffff157224 */ /* 0x000fe200078e0a15 */
[----:B------:R-:W-:-:S02]  /*0f50*/  LOP3.LUT R24, R24, 0x800000, RZ, 0xfc, !PT ;  /* 0x0080000018187812 */ /* 0x000fc400078efcff */
[----:B------:R-:W-:Y:S02]  /*0f60*/  FSETP.NEU.FTZ.AND P0, PT, R23, R26, PT ;  /* 0x0000001a1700720b */ /* 0x000fe40003f1d000 */
[----:B------:R-:W-:Y:S02]  /*0f70*/  SHF.L.U32 R3, R24, R3, RZ ;  /* 0x0000000318037219 */ /* 0x000fe400000006ff */
[----:B------:R-:W-:Y:S02]  /*0f80*/  SEL R21, R21, RZ, P2 ;  /* 0x000000ff15157207 */ /* 0x000fe40001000000 */
[----:B------:R-:W-:Y:S02]  /*0f90*/  ISETP.NE.AND P1, PT, R3, RZ, P1 ;  /* 0x000000ff0300720c */ /* 0x000fe40000f25270 */
[----:B------:R-:W-:Y:S02]  /*0fa0*/  SHF.R.U32.HI R21, RZ, R21, R24 ;  /* 0x00000015ff157219 */ /* 0x000fe40000011618 */
[----:B------:R-:W-:-:S02]  /*0fb0*/  PLOP3.LUT P0, PT, P0, P1, PT, 0xf8, 0x8f ;  /* 0x00000000008f781c */ /* 0x000fc40000703f70 */
[----:B------:R-:W-:Y:S02]  /*0fc0*/  SHF.R.U32.HI R24, RZ, 0x1, R21 ;  /* 0x00000001ff187819 */ /* 0x000fe40000011615 */
[----:B------:R-:W-:-:S04]  /*0fd0*/  SEL R3, RZ, 0x1, !P0 ;  /* 0x00000001ff037807 */ /* 0x000fc80004000000 */
[----:B------:R-:W-:-:S04]  /*0fe0*/  LOP3.LUT R26, R3, 0x1, R24, 0xf8, !PT ;  /* 0x00000001031a7812 */ /* 0x000fc800078ef818 */
[----:B------:R-:W-:-:S04]  /*0ff0*/  LOP3.LUT R21, R26, R21, RZ, 0xc0, !PT ;  /* 0x000000151a157212 */ /* 0x000fc800078ec0ff */
[----:B------:R-:W-:-:S04]  /*1000*/  IADD3 R21, PT, PT, R24, R21, RZ ;  /* 0x0000001518157210 */ /* 0x000fc80007ffe0ff */
[----:B------:R-:W-:Y:S01]  /*1010*/  LOP3.LUT R0, R21, R0, RZ, 0xfc, !PT ;  /* 0x0000000015007212 */ /* 0x000fe200078efcff */
[----:B------:R-:W-:Y:S06]  /*1020*/  BRA `(.L_x_21) ;  /* 0x0000000000107947 */ /* 0x000fec0003800000 */
.L_x_20:
[----:B------:R-:W-:-:S04]  /*1030*/  LOP3.LUT R0, R0, 0x80000000, RZ, 0xc0, !PT ;  /* 0x8000000000007812 */ /* 0x000fc800078ec0ff */
[----:B------:R-:W-:Y:S01]  /*1040*/  LOP3.LUT R0, R0, 0x7f800000, RZ, 0xfc, !PT ;  /* 0x7f80000000007812 */ /* 0x000fe200078efcff */
[----:B------:R-:W-:Y:S06]  /*1050*/  BRA `(.L_x_21) ;  /* 0x0000000000047947 */ /* 0x000fec0003800000 */
.L_x_19:
[----:B------:R-:W-:-:S07]  /*1060*/  LEA R0, R24, R0, 0x17 ;  /* 0x0000000018007211 */ /* 0x000fce00078eb8ff */
.L_x_21:
[----:B------:R-:W-:Y:S05]  /*1070*/  BSYNC.RECONVERGENT B2 ;  /* 0x0000000000027941 */ /* 0x000fea0003800200 */
.L_x_18:
[----:B------:R-:W-:Y:S05]  /*1080*/  BRA `(.L_x_22) ;  /* 0x0000000000207947 */ /* 0x000fea0003800000 */
.L_x_17:
[----:B------:R-:W-:-:S04]  /*1090*/  LOP3.LUT R0, R3, 0x80000000, R0, 0x48, !PT ;  /* 0x8000000003007812 */ /* 0x000fc800078e4800 */
[----:B------:R-:W-:Y:S01]  /*10a0*/  LOP3.LUT R0, R0, 0x7f800000, RZ, 0xfc, !PT ;  /* 0x7f80000000007812 */ /* 0x000fe200078efcff */
[----:B------:R-:W-:Y:S06]  /*10b0*/  BRA `(.L_x_22) ;  /* 0x0000000000147947 */ /* 0x000fec0003800000 */
.L_x_16:
[----:B------:R-:W-:Y:S01]  /*10c0*/  LOP3.LUT R0, R3, 0x80000000, R0, 0x48, !PT ;  /* 0x8000000003007812 */ /* 0x000fe200078e4800 */
[----:B------:R-:W-:Y:S06]  /*10d0*/  BRA `(.L_x_22) ;  /* 0x00000000000c7947 */ /* 0x000fec0003800000 */
.L_x_15:
[----:B------:R-:W0:Y:S01]  /*10e0*/  MUFU.RSQ R0, -QNAN ;  /* 0xffc0000000007908 */ /* 0x000e220000001400 */
[----:B------:R-:W-:Y:S05]  /*10f0*/  BRA `(.L_x_22) ;  /* 0x0000000000047947 */ /* 0x000fea0003800000 */
.L_x_14:
[----:B------:R-:W-:-:S07]  /*1100*/  FADD.FTZ R0, R0, R3 ;  /* 0x0000000300007221 */ /* 0x000fce0000010000 */
.L_x_22:
[----:B------:R-:W-:Y:S05]  /*1110*/  BSYNC.RECONVERGENT B1 ;  /* 0x0000000000017941 */ /* 0x000fea0003800200 */
.L_x_12:
[----:B------:R-:W-:Y:S01]  /*1120*/  HFMA2 R23, -RZ, RZ, 0, 0 ;  /* 0x00000000ff177431 */ /* 0x000fe200000001ff */
[----:B0-----:R-:W-:-:S03]  /*1130*/  MOV R3, R0 ;  /* 0x0000000000037202 */ /* 0x001fc60000000f00 */
[----:B------:R-:W-:Y:S05]  /*1140*/  RET.REL.NODEC R22 `(_Z6kernelPfS_S_S_S_S_if) ;  /* 0xffffffec16ac7950 */ /* 0x000fea0003c3ffff */
.L_x_23:
[----:B------:R-:W-:-:S00]  /*1150*/  BRA `(.L_x_23) ;  /* 0xfffffffc00fc7947 */ /* 0x000fc0000383ffff */
[----:B------:R-:W-:-:S00]  /*1160*/  NOP ;  /* 0x0000000000007918 */ /* 0x000fc00000000000 */
        /* <DEDUP_REMOVED lines=9> */
.L_x_25:


//--------------------- .nv.shared.reserved.0     --------------------------
	.section	.nv.shared.reserved.0,"aw",@nobits
	.weak		__nv_reservedSMEM_offset_0_alias
	.size		__nv_reservedSMEM_offset_0_alias, 0, 64
	.other		__nv_reservedSMEM_offset_0_alias,@"STO_CUDA_RESERVED_SHARED STV_DEFAULT"
__nv_reservedSMEM_offset_0_alias:
	.zero		0
	.zero		64


//--------------------- .nv.constant0._Z6kernelPfS_S_S_S_S_if --------------------------
	.section	.nv.constant0._Z6kernelPfS_S_S_S_S_if,"a",@progbits
	.sectionflags	@""
	.align	4
.nv.constant0._Z6kernelPfS_S_S_S_S_if:
	.zero		952


//--------------------- SYMBOLS --------------------------

	.type		.nv.reservedSmem.offset0,@object
	.size		.nv.reservedSmem.offset0,0x4
